//
// Generated by NVIDIA NVVM Compiler
//
// Compiler Build ID: CL-36424714
// Cuda compilation tools, release 13.0, V13.0.88
// Based on NVVM 20.0.0
//

.version 9.0
.target sm_100
.address_size 64

	// .globl	_Z6printkPi
.extern .func  (.param .b32 func_retval0) vprintf
(
	.param .b64 vprintf_param_0,
	.param .b64 vprintf_param_1
)
;
.global .align 1 .b8 $str[19] = {71, 80, 85, 32, 67, 79, 85, 78, 84, 69, 82, 32, 73, 83, 32, 37, 100, 10};

.visible .entry _Z6printkPi(
	.param .u64 .ptr .align 1 _Z6printkPi_param_0
)
{
	.local .align 8 .b8 	__local_depot0[8];
	.reg .b64 	%SP;
	.reg .b64 	%SPL;
	.reg .pred 	%p<5>;
	.reg .b32 	%r<14>;
	.reg .b64 	%rd<8>;

	mov.u64 	%SPL, __local_depot0;
	cvta.local.u64 	%SP, %SPL;
	ld.param.u64 	%rd3, [_Z6printkPi_param_0];
	cvta.to.global.u64 	%rd1, %rd3;
	add.u64 	%rd4, %SP, 0;
	add.u64 	%rd2, %SPL, 0;
	ld.global.u32 	%r13, [%rd1];
	mov.u64 	%rd5, $str;
$L__BB0_1:
	and.b32  	%r7, %r13, 1;
	setp.eq.b32 	%p1, %r7, 1;
	@%p1 bra 	$L__BB0_3;
$L__BB0_2:
	st.local.u32 	[%rd2], %r13;
	cvta.global.u64 	%rd6, %rd5;
	{ // callseq 0, 0
	.param .b64 param0;
	st.param.b64 	[param0], %rd6;
	.param .b64 param1;
	st.param.b64 	[param1], %rd4;
	.param .b32 retval0;
	call.uni (retval0), 
	vprintf, 
	(
	param0, 
	param1
	);
	ld.param.b32 	%r8, [retval0];
	} // callseq 0
	ld.global.u32 	%r13, [%rd1];
	and.b32  	%r10, %r13, 1;
	setp.eq.b32 	%p2, %r10, 1;
	not.pred 	%p3, %p2;
	@%p3 bra 	$L__BB0_2;
$L__BB0_3:
	add.s32 	%r6, %r13, 1;
	st.global.u32 	[%rd1], %r6;
	setp.lt.s32 	%p4, %r13, 999999;
	mov.u32 	%r13, %r6;
	@%p4 bra 	$L__BB0_1;
	ret;

}


// ===== COMPILED SASS (sm_100) =====

	.target	sm_100

	.elftype	@"ET_EXEC"


//--------------------- .note.nv.tkinfo           --------------------------
	.section	.note.nv.tkinfo,"",@"SHT_NOTE"
	.sectionflags	@"SHF_NOTE_NV_TKINFO"
	.tkinfo
        /*0018*/ 	.word	0x00000002
        /*0030*/ 	.string	""
        /*0030*/ 	.string	"ptxas"
        /*0030*/ 	.string	"Cuda compilation tools, release 13.0, V13.0.88"
        /*0030*/ 	.string	"Build cuda_13.0.r13.0/compiler.36424714_0"
        /*0030*/ 	.string	"-arch sm_100 -m 64 "



//--------------------- .note.nv.cuinfo           --------------------------
	.section	.note.nv.cuinfo,"",@"SHT_NOTE"
	.sectionflags	@"SHF_NOTE_NV_CUINFO"
        /*0018*/ 	.short	0x0002
        /*001a*/ 	.short	0x0064
        /*001c*/ 	.short	0x0082
	.zero		2


//--------------------- .nv.info                  --------------------------
	.section	.nv.info,"",@"SHT_CUDA_INFO"
	.align	4


	//----- nvinfo : EIATTR_REGCOUNT
	.align		4
        /*0000*/ 	.byte	0x04, 0x2f
        /*0002*/ 	.short	(.L_2 - .L_1)
	.align		4
.L_1:
        /*0004*/ 	.word	index@(_Z6printkPi)
        /*0008*/ 	.word	0x00000018


	//----- nvinfo : EIATTR_FRAME_SIZE
	.align		4
.L_2:
        /*000c*/ 	.byte	0x04, 0x11
        /*000e*/ 	.short	(.L_4 - .L_3)
	.align		4
.L_3:
        /*0010*/ 	.word	index@(_Z6printkPi)
        /*0014*/ 	.word	0x00000008


	//----- nvinfo : EIATTR_MIN_STACK_SIZE
	.align		4
.L_4:
        /*0018*/ 	.byte	0x04, 0x12
        /*001a*/ 	.short	(.L_6 - .L_5)
	.align		4
.L_5:
        /*001c*/ 	.word	index@(_Z6printkPi)
        /*0020*/ 	.word	0x00000008
.L_6:


//--------------------- .nv.compat                --------------------------
	.section	.nv.compat,"",@"SHT_CUDA_COMPAT_INFO"
	.align	4
        /*0000*/ 	.byte	0x02, 0x09, 0x00, 0x00, 0x02, 0x02, 0x01, 0x00, 0x02, 0x05, 0x05, 0x00, 0x03, 0x07, 0x01, 0x01
        /*0010*/ 	.byte	0x02, 0x03, 0x00, 0x00, 0x02, 0x06, 0x01, 0x00, 0x04, 0x0b, 0x08, 0x00, 0x09, 0x00, 0x00, 0x00
        /*0020*/ 	.byte	0x00, 0x00, 0x00, 0x00


//--------------------- .nv.info._Z6printkPi      --------------------------
	.section	.nv.info._Z6printkPi,"",@"SHT_CUDA_INFO"
	.sectionflags	@""
	.align	4


	//----- nvinfo : EIATTR_CUDA_API_VERSION
	.align		4
        /*0000*/ 	.byte	0x04, 0x37
        /*0002*/ 	.short	(.L_8 - .L_7)
.L_7:
        /*0004*/ 	.word	0x00000082


	//----- nvinfo : EIATTR_KPARAM_INFO
	.align		4
.L_8:
        /*0008*/ 	.byte	0x04, 0x17
        /*000a*/ 	.short	(.L_10 - .L_9)
.L_9:
        /*000c*/ 	.word	0x00000000
        /*0010*/ 	.short	0x0000
        /*0012*/ 	.short	0x0000
        /*0014*/ 	.byte	0x00, 0xf5, 0x21, 0x00


	//----- nvinfo : EIATTR_SPARSE_MMA_MASK
	.align		4
.L_10:
        /*0018*/ 	.byte	0x03, 0x50
        /*001a*/ 	.short	0x0000


	//----- nvinfo : EIATTR_MAXREG_COUNT
	.align		4
        /*001c*/ 	.byte	0x03, 0x1b
        /*001e*/ 	.short	0x00ff


	//----- nvinfo : EIATTR_EXTERNS
	.align		4
        /*0020*/ 	.byte	0x04, 0x0f
        /*0022*/ 	.short	(.L_12 - .L_11)


	//   ....[0]....
	.align		4
.L_11:
        /*0024*/ 	.word	index@(vprintf)


	//----- nvinfo : EIATTR_MERCURY_ISA_VERSION
	.align		4
.L_12:
        /*0028*/ 	.byte	0x03, 0x5f
        /*002a*/ 	.short	0x0101


	//----- nvinfo : EIATTR_VRC_CTA_INIT_COUNT
	.align		4
        /*002c*/ 	.byte	0x02, 0x4a
	.zero		1
	.zero		1


	//----- nvinfo : EIATTR_SYSCALL_OFFSETS
	.align		4
        /*0030*/ 	.byte	0x04, 0x46
        /*0032*/ 	.short	(.L_14 - .L_13)


	//   ....[0]....
.L_13:
        /*0034*/ 	.word	0x00000160


	//----- nvinfo : EIATTR_EXIT_INSTR_OFFSETS
	.align		4
.L_14:
        /*0038*/ 	.byte	0x04, 0x1c
        /*003a*/ 	.short	(.L_16 - .L_15)


	//   ....[0]....
.L_15:
        /*003c*/ 	.word	0x00000230


	//----- nvinfo : EIATTR_CRS_STACK_SIZE
	.align		4
.L_16:
        /*0040*/ 	.byte	0x04, 0x1e
        /*0042*/ 	.short	(.L_18 - .L_17)
.L_17:
        /*0044*/ 	.word	0x00000000


	//----- nvinfo : EIATTR_CBANK_PARAM_SIZE
	.align		4
.L_18:
        /*0048*/ 	.byte	0x03, 0x19
        /*004a*/ 	.short	0x0008


	//----- nvinfo : EIATTR_PARAM_CBANK
	.align		4
        /*004c*/ 	.byte	0x04, 0x0a
        /*004e*/ 	.short	(.L_20 - .L_19)
	.align		4
.L_19:
        /*0050*/ 	.word	index@(.nv.constant0._Z6printkPi)
        /*0054*/ 	.short	0x0380
        /*0056*/ 	.short	0x0008


	//----- nvinfo : EIATTR_SW_WAR
	.align		4
.L_20:
        /*0058*/ 	.byte	0x04, 0x36
        /*005a*/ 	.short	(.L_22 - .L_21)
.L_21:
        /*005c*/ 	.word	0x00000008
.L_22:


//--------------------- .nv.callgraph             --------------------------
	.section	.nv.callgraph,"",@"SHT_CUDA_CALLGRAPH"
	.align	4
	.sectionentsize	8
	.align		4
        /*0000*/ 	.word	0x00000000
	.align		4
        /*0004*/ 	.word	0xffffffff
	.align		4
        /*0008*/ 	.word	index@(_Z6printkPi)
	.align		4
        /*000c*/ 	.word	index@(vprintf)
	.align		4
        /*0010*/ 	.word	0x00000000
	.align		4
        /*0014*/ 	.word	0xfffffffe
	.align		4
        /*0018*/ 	.word	0x00000000
	.align		4
        /*001c*/ 	.word	0xfffffffd
	.align		4
        /*0020*/ 	.word	0x00000000
	.align		4
        /*0024*/ 	.word	0xfffffffc


//--------------------- .nv.constant4             --------------------------
	.section	.nv.constant4,"a",@progbits
	.align	8
	.align		8
.nv.constant4:
        /*0000*/ 	.dword	vprintf
	.align		8
        /*0008*/ 	.dword	$str


//--------------------- .text._Z6printkPi         --------------------------
	.section	.text._Z6printkPi,"ax",@progbits
	.align	128
        .global         _Z6printkPi
        .type           _Z6printkPi,@function
        .size           _Z6printkPi,(.L_x_6 - _Z6printkPi)
        .other          _Z6printkPi,@"STO_CUDA_ENTRY STV_DEFAULT"
_Z6printkPi:
.text._Z6printkPi:
[----:B------:R-:W0:Y:S08]  /*0000*/  LDC R1, c[0x0][0x37c] ;  /* 0x0000df00ff017b82 */ /* 0x000e300000000800 */
[----:B------:R-:W1:Y:S01]  /*0010*/  LDC.64 R4, c[0x0][0x380] ;  /* 0x0000e000ff047b82 */ /* 0x000e620000000a00 */
[----:B------:R-:W1:Y:S01]  /*0020*/  LDCU.64 UR36, c[0x0][0x358] ;  /* 0x00006b00ff2477ac */ /* 0x000e620008000a00 */
[----:B0-----:R-:W-:Y:S01]  /*0030*/  VIADD R1, R1, 0xfffffff8 ;  /* 0xfffffff801017836 */ /* 0x001fe20000000000 */
[----:B-1----:R0:W5:Y:S01]  /*0040*/  LDG.E R0, desc[UR36][R4.64] ;  /* 0x0000002404007981 */ /* 0x002162000c1e1900 */
[----:B------:R-:W1:Y:S01]  /*0050*/  LDCU UR4, c[0x0][0x2f8] ;  /* 0x00005f00ff0477ac */ /* 0x000e620008000800 */
[----:B------:R-:W2:Y:S02]  /*0060*/  LDCU UR5, c[0x0][0x2fc] ;  /* 0x00005f80ff0577ac */ /* 0x000ea40008000800 */
[----:B-1----:R-:W-:-:S05]  /*0070*/  IADD3 R16, P0, PT, R1, UR4, RZ ;  /* 0x0000000401107c10 */ /* 0x002fca000ff1e0ff */
[----:B0-2---:R-:W-:-:S08]  /*0080*/  IMAD.X R2, RZ, RZ, UR5, P0 ;  /* 0x00000005ff027e24 */ /* 0x005fd000080e06ff */
.L_x_4:
[----:B0----5:R-:W-:Y:S01]  /*0090*/  LOP3.LUT R3, R0, 0x1, RZ, 0xc0, !PT ;  /* 0x0000000100037812 */ /* 0x021fe200078ec0ff */
[----:B------:R-:W-:Y:S03]  /*00a0*/  BSSY.RECONVERGENT B6, `(.L_x_0) ;  /* 0x0000012000067945 */ /* 0x000fe60003800200 */
[----:B------:R-:W-:-:S13]  /*00b0*/  ISETP.NE.U32.AND P0, PT, R3, 0x1, PT ;  /* 0x000000010300780c */ /* 0x000fda0003f05070 */
[----:B------:R-:W-:Y:S05]  /*00c0*/  @!P0 BRA `(.L_x_1) ;  /* 0x00000000003c8947 */ /* 0x000fea0003800000 */
.L_x_3:
[----:B------:R-:W-:Y:S01]  /*00d0*/  MOV R3, 0x0 ;  /* 0x0000000000037802 */ /* 0x000fe20000000f00 */
[----:B------:R0:W-:Y:S01]  /*00e0*/  STL [R1], R0 ;  /* 0x0000000001007387 */ /* 0x0001e20000100800 */
[----:B------:R-:W1:Y:S01]  /*00f0*/  LDCU.64 UR4, c[0x4][0x8] ;  /* 0x01000100ff0477ac */ /* 0x000e620008000a00 */
[----:B------:R-:W-:Y:S01]  /*0100*/  IMAD.MOV.U32 R6, RZ, RZ, R16 ;  /* 0x000000ffff067224 */ /* 0x000fe200078e0010 */
[----:B------:R0:W2:Y:S01]  /*0110*/  LDC.64 R8, c[0x4][R3] ;  /* 0x0100000003087b82 */ /* 0x0000a20000000a00 */
[----:B------:R-:W-:Y:S02]  /*0120*/  IMAD.MOV.U32 R7, RZ, RZ, R2 ;  /* 0x000000ffff077224 */ /* 0x000fe400078e0002 */
[----:B-1----:R-:W-:Y:S02]  /*0130*/  IMAD.U32 R4, RZ, RZ, UR4 ;  /* 0x00000004ff047e24 */ /* 0x002fe4000f8e00ff */
[----:B0-----:R-:W-:-:S07]  /*0140*/  IMAD.U32 R5, RZ, RZ, UR5 ;  /* 0x00000005ff057e24 */ /* 0x001fce000f8e00ff */
[----:B------:R-:W-:-:S07]  /*0150*/  LEPC R20, `(.L_x_2) ;  /* 0x000000001014794e */ /* 0x000fce0000000000 */
[----:B--2---:R-:W-:Y:S05]  /*0160*/  CALL.ABS.NOINC R8 ;  /* 0x0000000008007343 */ /* 0x004fea0003c00000 */
.L_x_2:
[----:B------:R-:W0:Y:S02]  /*0170*/  LDC.64 R4, c[0x0][0x380] ;  /* 0x0000e000ff047b82 */ /* 0x000e240000000a00 */
[----:B0-----:R-:W2:Y:S02]  /*0180*/  LDG.E R0, desc[UR36][R4.64] ;  /* 0x0000002404007981 */ /* 0x001ea4000c1e1900 */
[----:B--2---:R-:W-:-:S04]  /*0190*/  LOP3.LUT R3, R0, 0x1, RZ, 0xc0, !PT ;  /* 0x0000000100037812 */ /* 0x004fc800078ec0ff */
[----:B------:R-:W-:-:S13]  /*01a0*/  ISETP.NE.U32.AND P0, PT, R3, 0x1, PT ;  /* 0x000000010300780c */ /* 0x000fda0003f05070 */
[----:B------:R-:W-:Y:S05]  /*01b0*/  @P0 BRA `(.L_x_3) ;  /* 0xfffffffc00c40947 */ /* 0x000fea000383ffff */
.L_x_1:
[----:B------:R-:W-:Y:S05]  /*01c0*/  BSYNC.RECONVERGENT B6 ;  /* 0x0000000000067941 */ /* 0x000fea0003800200 */
.L_x_0:
[----:B------:R-:W0:Y:S01]  /*01d0*/  LDC.64 R4, c[0x0][0x380] ;  /* 0x0000e000ff047b82 */ /* 0x000e220000000a00 */
[C---:B------:R-:W-:Y:S01]  /*01e0*/  VIADD R3, R0.reuse, 0x1 ;  /* 0x0000000100037836 */ /* 0x040fe20000000000 */
[----:B------:R-:W-:-:S03]  /*01f0*/  ISETP.GE.AND P0, PT, R0, 0xf423f, PT ;  /* 0x000f423f0000780c */ /* 0x000fc60003f06270 */
[----:B------:R-:W-:Y:S01]  /*0200*/  IMAD.MOV.U32 R0, RZ, RZ, R3 ;  /* 0x000000ffff007224 */ /* 0x000fe200078e0003 */
[----:B0-----:R0:W-:Y:S09]  /*0210*/  STG.E desc[UR36][R4.64], R3 ;  /* 0x0000000304007986 */ /* 0x0011f2000c101924 */
[----:B------:R-:W-:Y:S05]  /*0220*/  @!P0 BRA `(.L_x_4) ;  /* 0xfffffffc00988947 */ /* 0x000fea000383ffff */
[----:B------:R-:W-:Y:S05]  /*0230*/  EXIT ;  /* 0x000000000000794d */ /* 0x000fea0003800000 */
.L_x_5:
[----:B------:R-:W-:-:S00]  /*0240*/  BRA `(.L_x_5) ;  /* 0xfffffffc00fc7947 */ /* 0x000fc0000383ffff */
[----:B------:R-:W-:-:S00]  /*0250*/  NOP ;  /* 0x0000000000007918 */ /* 0x000fc00000000000 */
        /* <DEDUP_REMOVED lines=10> */
.L_x_6:


//--------------------- .nv.global.init           --------------------------
	.section	.nv.global.init,"aw",@progbits
.nv.global.init:
	.type		$str,@object
	.size		$str,(.L_0 - $str)
$str:
        /*0000*/ 	.byte	0x47, 0x50, 0x55, 0x20, 0x43, 0x4f, 0x55, 0x4e, 0x54, 0x45, 0x52, 0x20, 0x49, 0x53, 0x20, 0x25
        /*0010*/ 	.byte	0x64, 0x0a, 0x00
.L_0:


//--------------------- .nv.shared.reserved.0     --------------------------
	.section	.nv.shared.reserved.0,"aw",@nobits
	.weak		__nv_reservedSMEM_offset_0_alias
	.size		__nv_reservedSMEM_offset_0_alias, 0, 64
	.other		__nv_reservedSMEM_offset_0_alias,@"STO_CUDA_RESERVED_SHARED STV_DEFAULT"
__nv_reservedSMEM_offset_0_alias:
	.zero		0
	.zero		64


//--------------------- .nv.constant0._Z6printkPi --------------------------
	.section	.nv.constant0._Z6printkPi,"a",@progbits
	.sectionflags	@""
	.align	4
.nv.constant0._Z6printkPi:
	.zero		904


//--------------------- SYMBOLS --------------------------

	.type		.nv.reservedSmem.offset0,@object
	.size		.nv.reservedSmem.offset0,0x4
	.type		vprintf,@function
